//
// Generated by NVIDIA NVVM Compiler
//
// Compiler Build ID: CL-36424714
// Cuda compilation tools, release 13.0, V13.0.88
// Based on NVVM 20.0.0
//

.version 9.0
.target sm_100
.address_size 64

	// .globl	_Z3csiILi1EEvP17curandStateXORWOWm
.global .align 4 .b8 precalc_xorwow_matrix[102400];
.global .align 4 .b8 precalc_xorwow_offset_matrix[102400];
.global .align 4 .b8 mrg32k3aM1[2304];
.global .align 4 .b8 mrg32k3aM2[2304];
.global .align 4 .b8 mrg32k3aM1SubSeq[2016];
.global .align 4 .b8 mrg32k3aM2SubSeq[2016];
.global .align 4 .b8 mrg32k3aM1Seq[2304];
.global .align 4 .b8 mrg32k3aM2Seq[2304];
.const .align 8 .b8 __cr_lgamma_table[72];

.visible .entry _Z3csiILi1EEvP17curandStateXORWOWm(
	.param .u64 .ptr .align 1 _Z3csiILi1EEvP17curandStateXORWOWm_param_0,
	.param .u64 _Z3csiILi1EEvP17curandStateXORWOWm_param_1
)
{
	.reg .b32 	%r<19>;
	.reg .b64 	%rd<9>;

	ld.param.u64 	%rd1, [_Z3csiILi1EEvP17curandStateXORWOWm_param_0];
	ld.param.u64 	%rd2, [_Z3csiILi1EEvP17curandStateXORWOWm_param_1];
	cvta.to.global.u64 	%rd3, %rd1;
	mov.u32 	%r1, %ctaid.x;
	mov.u32 	%r2, %ntid.x;
	mov.u32 	%r3, %tid.x;
	mad.lo.s32 	%r4, %r1, %r2, %r3;
	cvt.s64.s32 	%rd4, %r4;
	add.s64 	%rd5, %rd2, %rd4;
	mul.wide.s32 	%rd6, %r4, 48;
	add.s64 	%rd7, %rd3, %rd6;
	cvt.u32.u64 	%r5, %rd5;
	xor.b32  	%r6, %r5, -1429050551;
	mul.lo.s32 	%r7, %r6, 1099087573;
	{ .reg .b32 tmp; mov.b64 {tmp, %r8}, %rd5; }
	xor.b32  	%r9, %r8, -136515619;
	mul.lo.s32 	%r10, %r9, -1703105765;
	add.s32 	%r11, %r7, %r10;
	add.s32 	%r12, %r11, 6615241;
	add.s32 	%r13, %r7, 123456789;
	st.global.v2.u32 	[%rd7], {%r12, %r13};
	xor.b32  	%r14, %r7, 362436069;
	add.s32 	%r15, %r10, 521288629;
	st.global.v2.u32 	[%rd7+8], {%r14, %r15};
	xor.b32  	%r16, %r10, 88675123;
	add.s32 	%r17, %r7, 5783321;
	st.global.v2.u32 	[%rd7+16], {%r16, %r17};
	mov.b32 	%r18, 0;
	st.global.v2.u32 	[%rd7+24], {%r18, %r18};
	st.global.u32 	[%rd7+32], %r18;
	mov.b64 	%rd8, 0;
	st.global.u64 	[%rd7+40], %rd8;
	ret;

}
	// .globl	_Z2f2ILi16EEvPhiP17curandStateXORWOW
.visible .entry _Z2f2ILi16EEvPhiP17curandStateXORWOW(
	.param .u64 .ptr .align 1 _Z2f2ILi16EEvPhiP17curandStateXORWOW_param_0,
	.param .u32 _Z2f2ILi16EEvPhiP17curandStateXORWOW_param_1,
	.param .u64 .ptr .align 1 _Z2f2ILi16EEvPhiP17curandStateXORWOW_param_2
)
{
	.reg .pred 	%p<6>;
	.reg .b32 	%r<74>;
	.reg .b64 	%rd<15>;

	ld.param.u64 	%rd6, [_Z2f2ILi16EEvPhiP17curandStateXORWOW_param_0];
	ld.param.u32 	%r8, [_Z2f2ILi16EEvPhiP17curandStateXORWOW_param_1];
	ld.param.u64 	%rd7, [_Z2f2ILi16EEvPhiP17curandStateXORWOW_param_2];
	cvta.to.global.u64 	%rd1, %rd6;
	cvta.to.global.u64 	%rd8, %rd7;
	mov.u32 	%r10, %ctaid.x;
	mov.u32 	%r1, %ntid.x;
	mov.u32 	%r11, %tid.x;
	mad.lo.s32 	%r2, %r10, %r1, %r11;
	mul.wide.s32 	%rd9, %r2, 48;
	add.s64 	%rd2, %rd8, %rd9;
	mov.b32 	%r73, 0;
	cvt.u64.u32 	%rd11, %r1;
$L__BB1_1:
	mad.lo.s32 	%r4, %r73, %r1, %r2;
	setp.ge.s32 	%p1, %r4, %r8;
	@%p1 bra 	$L__BB1_6;
	ld.global.v2.u32 	{%r12, %r13}, [%rd2];
	shr.u32 	%r14, %r13, 2;
	xor.b32  	%r15, %r14, %r13;
	ld.global.v2.u32 	{%r16, %r17}, [%rd2+8];
	ld.global.v2.u32 	{%r18, %r19}, [%rd2+16];
	st.global.v2.u32 	[%rd2+8], {%r17, %r18};
	shl.b32 	%r20, %r19, 4;
	shl.b32 	%r21, %r15, 1;
	xor.b32  	%r22, %r21, %r20;
	xor.b32  	%r23, %r22, %r15;
	xor.b32  	%r24, %r23, %r19;
	st.global.v2.u32 	[%rd2+16], {%r19, %r24};
	add.s32 	%r25, %r12, 362437;
	st.global.v2.u32 	[%rd2], {%r25, %r16};
	add.s32 	%r26, %r24, %r25;
	cvt.s64.s32 	%rd10, %r4;
	add.s64 	%rd3, %rd1, %rd10;
	st.global.u8 	[%rd3], %r26;
	add.s32 	%r5, %r4, %r1;
	setp.ge.s32 	%p2, %r5, %r8;
	@%p2 bra 	$L__BB1_6;
	ld.global.v2.u32 	{%r27, %r28}, [%rd2];
	shr.u32 	%r29, %r28, 2;
	xor.b32  	%r30, %r29, %r28;
	ld.global.v2.u32 	{%r31, %r32}, [%rd2+8];
	ld.global.v2.u32 	{%r33, %r34}, [%rd2+16];
	st.global.v2.u32 	[%rd2+8], {%r32, %r33};
	shl.b32 	%r35, %r34, 4;
	shl.b32 	%r36, %r30, 1;
	xor.b32  	%r37, %r36, %r35;
	xor.b32  	%r38, %r37, %r30;
	xor.b32  	%r39, %r38, %r34;
	st.global.v2.u32 	[%rd2+16], {%r34, %r39};
	add.s32 	%r40, %r27, 362437;
	st.global.v2.u32 	[%rd2], {%r40, %r31};
	add.s32 	%r41, %r39, %r40;
	add.s64 	%rd4, %rd3, %rd11;
	st.global.u8 	[%rd4], %r41;
	add.s32 	%r6, %r5, %r1;
	setp.ge.s32 	%p3, %r6, %r8;
	@%p3 bra 	$L__BB1_6;
	ld.global.v2.u32 	{%r42, %r43}, [%rd2];
	shr.u32 	%r44, %r43, 2;
	xor.b32  	%r45, %r44, %r43;
	ld.global.v2.u32 	{%r46, %r47}, [%rd2+8];
	ld.global.v2.u32 	{%r48, %r49}, [%rd2+16];
	st.global.v2.u32 	[%rd2+8], {%r47, %r48};
	shl.b32 	%r50, %r49, 4;
	shl.b32 	%r51, %r45, 1;
	xor.b32  	%r52, %r51, %r50;
	xor.b32  	%r53, %r52, %r45;
	xor.b32  	%r54, %r53, %r49;
	st.global.v2.u32 	[%rd2+16], {%r49, %r54};
	add.s32 	%r55, %r42, 362437;
	st.global.v2.u32 	[%rd2], {%r55, %r46};
	add.s32 	%r56, %r54, %r55;
	add.s64 	%rd5, %rd4, %rd11;
	st.global.u8 	[%rd5], %r56;
	add.s32 	%r57, %r6, %r1;
	setp.ge.s32 	%p4, %r57, %r8;
	@%p4 bra 	$L__BB1_6;
	ld.global.v2.u32 	{%r58, %r59}, [%rd2];
	shr.u32 	%r60, %r59, 2;
	xor.b32  	%r61, %r60, %r59;
	ld.global.v2.u32 	{%r62, %r63}, [%rd2+8];
	ld.global.v2.u32 	{%r64, %r65}, [%rd2+16];
	st.global.v2.u32 	[%rd2+8], {%r63, %r64};
	shl.b32 	%r66, %r65, 4;
	shl.b32 	%r67, %r61, 1;
	xor.b32  	%r68, %r67, %r66;
	xor.b32  	%r69, %r68, %r61;
	xor.b32  	%r70, %r69, %r65;
	st.global.v2.u32 	[%rd2+16], {%r65, %r70};
	add.s32 	%r71, %r58, 362437;
	st.global.v2.u32 	[%rd2], {%r71, %r62};
	add.s32 	%r72, %r70, %r71;
	add.s64 	%rd14, %rd5, %rd11;
	st.global.u8 	[%rd14], %r72;
	add.s32 	%r73, %r73, 4;
	setp.ne.s32 	%p5, %r73, 16;
	@%p5 bra 	$L__BB1_1;
$L__BB1_6:
	ret;

}


// ===== COMPILED SASS (sm_100) =====

	.target	sm_100

	.elftype	@"ET_EXEC"


//--------------------- .note.nv.tkinfo           --------------------------
	.section	.note.nv.tkinfo,"",@"SHT_NOTE"
	.sectionflags	@"SHF_NOTE_NV_TKINFO"
	.tkinfo
        /*0018*/ 	.word	0x00000002
        /*0030*/ 	.string	""
        /*0030*/ 	.string	"ptxas"
        /*0030*/ 	.string	"Cuda compilation tools, release 13.0, V13.0.88"
        /*0030*/ 	.string	"Build cuda_13.0.r13.0/compiler.36424714_0"
        /*0030*/ 	.string	"-arch sm_100 -m 64 "



//--------------------- .note.nv.cuinfo           --------------------------
	.section	.note.nv.cuinfo,"",@"SHT_NOTE"
	.sectionflags	@"SHF_NOTE_NV_CUINFO"
        /*0018*/ 	.short	0x0002
        /*001a*/ 	.short	0x0064
        /*001c*/ 	.short	0x0082
	.zero		2


//--------------------- .nv.info                  --------------------------
	.section	.nv.info,"",@"SHT_CUDA_INFO"
	.align	4


	//----- nvinfo : EIATTR_REGCOUNT
	.align		4
        /*0000*/ 	.byte	0x04, 0x2f
        /*0002*/ 	.short	(.L_10 - .L_9)
	.align		4
.L_9:
        /*0004*/ 	.word	index@(_Z3csiILi1EEvP17curandStateXORWOWm)
        /*0008*/ 	.word	0x0000000e


	//----- nvinfo : EIATTR_FRAME_SIZE
	.align		4
.L_10:
        /*000c*/ 	.byte	0x04, 0x11
        /*000e*/ 	.short	(.L_12 - .L_11)
	.align		4
.L_11:
        /*0010*/ 	.word	index@(_Z3csiILi1EEvP17curandStateXORWOWm)
        /*0014*/ 	.word	0x00000000


	//----- nvinfo : EIATTR_REGCOUNT
	.align		4
.L_12:
        /*0018*/ 	.byte	0x04, 0x2f
        /*001a*/ 	.short	(.L_14 - .L_13)
	.align		4
.L_13:
        /*001c*/ 	.word	index@(_Z2f2ILi16EEvPhiP17curandStateXORWOW)
        /*0020*/ 	.word	0x00000016


	//----- nvinfo : EIATTR_FRAME_SIZE
	.align		4
.L_14:
        /*0024*/ 	.byte	0x04, 0x11
        /*0026*/ 	.short	(.L_16 - .L_15)
	.align		4
.L_15:
        /*0028*/ 	.word	index@(_Z2f2ILi16EEvPhiP17curandStateXORWOW)
        /*002c*/ 	.word	0x00000000


	//----- nvinfo : EIATTR_MIN_STACK_SIZE
	.align		4
.L_16:
        /*0030*/ 	.byte	0x04, 0x12
        /*0032*/ 	.short	(.L_18 - .L_17)
	.align		4
.L_17:
        /*0034*/ 	.word	index@(_Z2f2ILi16EEvPhiP17curandStateXORWOW)
        /*0038*/ 	.word	0x00000000


	//----- nvinfo : EIATTR_MIN_STACK_SIZE
	.align		4
.L_18:
        /*003c*/ 	.byte	0x04, 0x12
        /*003e*/ 	.short	(.L_20 - .L_19)
	.align		4
.L_19:
        /*0040*/ 	.word	index@(_Z3csiILi1EEvP17curandStateXORWOWm)
        /*0044*/ 	.word	0x00000000
.L_20:


//--------------------- .nv.compat                --------------------------
	.section	.nv.compat,"",@"SHT_CUDA_COMPAT_INFO"
	.align	4
        /*0000*/ 	.byte	0x02, 0x09, 0x00, 0x00, 0x02, 0x02, 0x01, 0x00, 0x02, 0x05, 0x05, 0x00, 0x03, 0x07, 0x01, 0x01
        /*0010*/ 	.byte	0x02, 0x03, 0x00, 0x00, 0x02, 0x06, 0x01, 0x00, 0x04, 0x0b, 0x08, 0x00, 0x09, 0x00, 0x00, 0x00
        /*0020*/ 	.byte	0x00, 0x00, 0x00, 0x00


//--------------------- .nv.info._Z2f2ILi16EEvPhiP17curandStateXORWOW --------------------------
	.section	.nv.info._Z2f2ILi16EEvPhiP17curandStateXORWOW,"",@"SHT_CUDA_INFO"
	.sectionflags	@""
	.align	4


	//----- nvinfo : EIATTR_CUDA_API_VERSION
	.align		4
        /*0000*/ 	.byte	0x04, 0x37
        /*0002*/ 	.short	(.L_22 - .L_21)
.L_21:
        /*0004*/ 	.word	0x00000082


	//----- nvinfo : EIATTR_KPARAM_INFO
	.align		4
.L_22:
        /*0008*/ 	.byte	0x04, 0x17
        /*000a*/ 	.short	(.L_24 - .L_23)
.L_23:
        /*000c*/ 	.word	0x00000000
        /*0010*/ 	.short	0x0002
        /*0012*/ 	.short	0x0010
        /*0014*/ 	.byte	0x00, 0xf5, 0x21, 0x00


	//----- nvinfo : EIATTR_KPARAM_INFO
	.align		4
.L_24:
        /*0018*/ 	.byte	0x04, 0x17
        /*001a*/ 	.short	(.L_26 - .L_25)
.L_25:
        /*001c*/ 	.word	0x00000000
        /*0020*/ 	.short	0x0001
        /*0022*/ 	.short	0x0008
        /*0024*/ 	.byte	0x00, 0xf0, 0x11, 0x00


	//----- nvinfo : EIATTR_KPARAM_INFO
	.align		4
.L_26:
        /*0028*/ 	.byte	0x04, 0x17
        /*002a*/ 	.short	(.L_28 - .L_27)
.L_27:
        /*002c*/ 	.word	0x00000000
        /*0030*/ 	.short	0x0000
        /*0032*/ 	.short	0x0000
        /*0034*/ 	.byte	0x00, 0xf5, 0x21, 0x00


	//----- nvinfo : EIATTR_SPARSE_MMA_MASK
	.align		4
.L_28:
        /*0038*/ 	.byte	0x03, 0x50
        /*003a*/ 	.short	0x0000


	//----- nvinfo : EIATTR_MAXREG_COUNT
	.align		4
        /*003c*/ 	.byte	0x03, 0x1b
        /*003e*/ 	.short	0x00ff


	//----- nvinfo : EIATTR_MERCURY_ISA_VERSION
	.align		4
        /*0040*/ 	.byte	0x03, 0x5f
        /*0042*/ 	.short	0x0101


	//----- nvinfo : EIATTR_VRC_CTA_INIT_COUNT
	.align		4
        /*0044*/ 	.byte	0x02, 0x4a
	.zero		1
	.zero		1


	//----- nvinfo : EIATTR_EXIT_INSTR_OFFSETS
	.align		4
        /*0048*/ 	.byte	0x04, 0x1c
        /*004a*/ 	.short	(.L_30 - .L_29)


	//   ....[0]....
.L_29:
        /*004c*/ 	.word	0x00000070


	//   ....[1]....
        /*0050*/ 	.word	0x00000230


	//   ....[2]....
        /*0054*/ 	.word	0x000003b0


	//   ....[3]....
        /*0058*/ 	.word	0x00000530


	//   ....[4]....
        /*005c*/ 	.word	0x000006b0


	//   ....[5]....
        /*0060*/ 	.word	0x00000830


	//   ....[6]....
        /*0064*/ 	.word	0x000009b0


	//   ....[7]....
        /*0068*/ 	.word	0x00000b30


	//   ....[8]....
        /*006c*/ 	.word	0x00000cb0


	//   ....[9]....
        /*0070*/ 	.word	0x00000e30


	//   ....[10]....
        /*0074*/ 	.word	0x00000fb0


	//   ....[11]....
        /*0078*/ 	.word	0x00001130


	//   ....[12]....
        /*007c*/ 	.word	0x000012b0


	//   ....[13]....
        /*0080*/ 	.word	0x00001430


	//   ....[14]....
        /*0084*/ 	.word	0x000015b0


	//   ....[15]....
        /*0088*/ 	.word	0x00001730


	//   ....[16]....
        /*008c*/ 	.word	0x00001890


	//----- nvinfo : EIATTR_CBANK_PARAM_SIZE
	.align		4
.L_30:
        /*0090*/ 	.byte	0x03, 0x19
        /*0092*/ 	.short	0x0018


	//----- nvinfo : EIATTR_PARAM_CBANK
	.align		4
        /*0094*/ 	.byte	0x04, 0x0a
        /*0096*/ 	.short	(.L_32 - .L_31)
	.align		4
.L_31:
        /*0098*/ 	.word	index@(.nv.constant0._Z2f2ILi16EEvPhiP17curandStateXORWOW)
        /*009c*/ 	.short	0x0380
        /*009e*/ 	.short	0x0018


	//----- nvinfo : EIATTR_SW_WAR
	.align		4
.L_32:
        /*00a0*/ 	.byte	0x04, 0x36
        /*00a2*/ 	.short	(.L_34 - .L_33)
.L_33:
        /*00a4*/ 	.word	0x00000008
.L_34:


//--------------------- .nv.info._Z3csiILi1EEvP17curandStateXORWOWm --------------------------
	.section	.nv.info._Z3csiILi1EEvP17curandStateXORWOWm,"",@"SHT_CUDA_INFO"
	.sectionflags	@""
	.align	4


	//----- nvinfo : EIATTR_CUDA_API_VERSION
	.align		4
        /*0000*/ 	.byte	0x04, 0x37
        /*0002*/ 	.short	(.L_36 - .L_35)
.L_35:
        /*0004*/ 	.word	0x00000082


	//----- nvinfo : EIATTR_KPARAM_INFO
	.align		4
.L_36:
        /*0008*/ 	.byte	0x04, 0x17
        /*000a*/ 	.short	(.L_38 - .L_37)
.L_37:
        /*000c*/ 	.word	0x00000000
        /*0010*/ 	.short	0x0001
        /*0012*/ 	.short	0x0008
        /*0014*/ 	.byte	0x00, 0xf0, 0x21, 0x00


	//----- nvinfo : EIATTR_KPARAM_INFO
	.align		4
.L_38:
        /*0018*/ 	.byte	0x04, 0x17
        /*001a*/ 	.short	(.L_40 - .L_39)
.L_39:
        /*001c*/ 	.word	0x00000000
        /*0020*/ 	.short	0x0000
        /*0022*/ 	.short	0x0000
        /*0024*/ 	.byte	0x00, 0xf5, 0x21, 0x00


	//----- nvinfo : EIATTR_SPARSE_MMA_MASK
	.align		4
.L_40:
        /*0028*/ 	.byte	0x03, 0x50
        /*002a*/ 	.short	0x0000


	//----- nvinfo : EIATTR_MAXREG_COUNT
	.align		4
        /*002c*/ 	.byte	0x03, 0x1b
        /*002e*/ 	.short	0x00ff


	//----- nvinfo : EIATTR_MERCURY_ISA_VERSION
	.align		4
        /*0030*/ 	.byte	0x03, 0x5f
        /*0032*/ 	.short	0x0101


	//----- nvinfo : EIATTR_VRC_CTA_INIT_COUNT
	.align		4
        /*0034*/ 	.byte	0x02, 0x4a
	.zero		1
	.zero		1


	//----- nvinfo : EIATTR_EXIT_INSTR_OFFSETS
	.align		4
        /*0038*/ 	.byte	0x04, 0x1c
        /*003a*/ 	.short	(.L_42 - .L_41)


	//   ....[0]....
.L_41:
        /*003c*/ 	.word	0x000001b0


	//----- nvinfo : EIATTR_CBANK_PARAM_SIZE
	.align		4
.L_42:
        /*0040*/ 	.byte	0x03, 0x19
        /*0042*/ 	.short	0x0010


	//----- nvinfo : EIATTR_PARAM_CBANK
	.align		4
        /*0044*/ 	.byte	0x04, 0x0a
        /*0046*/ 	.short	(.L_44 - .L_43)
	.align		4
.L_43:
        /*0048*/ 	.word	index@(.nv.constant0._Z3csiILi1EEvP17curandStateXORWOWm)
        /*004c*/ 	.short	0x0380
        /*004e*/ 	.short	0x0010


	//----- nvinfo : EIATTR_SW_WAR
	.align		4
.L_44:
        /*0050*/ 	.byte	0x04, 0x36
        /*0052*/ 	.short	(.L_46 - .L_45)
.L_45:
        /*0054*/ 	.word	0x00000008
.L_46:


//--------------------- .nv.callgraph             --------------------------
	.section	.nv.callgraph,"",@"SHT_CUDA_CALLGRAPH"
	.align	4
	.sectionentsize	8
	.align		4
        /*0000*/ 	.word	0x00000000
	.align		4
        /*0004*/ 	.word	0xffffffff
	.align		4
        /*0008*/ 	.word	0x00000000
	.align		4
        /*000c*/ 	.word	0xfffffffe
	.align		4
        /*0010*/ 	.word	0x00000000
	.align		4
        /*0014*/ 	.word	0xfffffffd
	.align		4
        /*0018*/ 	.word	0x00000000
	.align		4
        /*001c*/ 	.word	0xfffffffc


//--------------------- .nv.constant4             --------------------------
	.section	.nv.constant4,"a",@progbits
	.align	8
	.align		8
.nv.constant4:
        /*0000*/ 	.dword	precalc_xorwow_matrix
	.align		8
        /*0008*/ 	.dword	precalc_xorwow_offset_matrix
	.align		8
        /*0010*/ 	.dword	mrg32k3aM1
	.align		8
        /*0018*/ 	.dword	mrg32k3aM2
	.align		8
        /*0020*/ 	.dword	mrg32k3aM1SubSeq
	.align		8
        /*0028*/ 	.dword	mrg32k3aM2SubSeq
	.align		8
        /*0030*/ 	.dword	mrg32k3aM1Seq
	.align		8
        /*0038*/ 	.dword	mrg32k3aM2Seq


//--------------------- .nv.constant3             --------------------------
	.section	.nv.constant3,"a",@progbits
	.align	8
.nv.constant3:
	.type		__cr_lgamma_table,@object
	.size		__cr_lgamma_table,(.L_8 - __cr_lgamma_table)
__cr_lgamma_table:
        /*0000*/ 	.byte	0x00, 0x00, 0x00, 0x00, 0x00, 0x00, 0x00, 0x00, 0x00, 0x00, 0x00, 0x00, 0x00, 0x00, 0x00, 0x00
        /*0010*/ 	.byte	0xef, 0x39, 0xfa, 0xfe, 0x42, 0x2e, 0xe6, 0x3f, 0x02, 0x20, 0x2a, 0xfa, 0x0b, 0xab, 0xfc, 0x3f
        /*0020*/ 	.byte	0xf9, 0x2c, 0x92, 0x7c, 0xa7, 0x6c, 0x09, 0x40, 0xc9, 0x79, 0x44, 0x3c, 0x64, 0x26, 0x13, 0x40
        /*0030*/ 	.byte	0xca, 0x01, 0xcf, 0x3a, 0x27, 0x51, 0x1a, 0x40, 0x30, 0xcc, 0x2d, 0xf3, 0xe1, 0x0c, 0x21, 0x40
        /*0040*/ 	.byte	0x0d, 0xb7, 0xfc, 0x82, 0x8e, 0x35, 0x25, 0x40
.L_8:


//--------------------- .text._Z2f2ILi16EEvPhiP17curandStateXORWOW --------------------------
	.section	.text._Z2f2ILi16EEvPhiP17curandStateXORWOW,"ax",@progbits
	.align	128
        .global         _Z2f2ILi16EEvPhiP17curandStateXORWOW
        .type           _Z2f2ILi16EEvPhiP17curandStateXORWOW,@function
        .size           _Z2f2ILi16EEvPhiP17curandStateXORWOW,(.L_x_2 - _Z2f2ILi16EEvPhiP17curandStateXORWOW)
        .other          _Z2f2ILi16EEvPhiP17curandStateXORWOW,@"STO_CUDA_ENTRY STV_DEFAULT"
_Z2f2ILi16EEvPhiP17curandStateXORWOW:
.text._Z2f2ILi16EEvPhiP17curandStateXORWOW:
[----:B------:R-:W-:Y:S01]  /*0000*/  LDC R1, c[0x0][0x37c] ;  /* 0x0000df00ff017b82 */ /* 0x000fe20000000800 */
[----:B------:R-:W0:Y:S07]  /*0010*/  S2R R0, SR_TID.X ;  /* 0x0000000000007919 */ /* 0x000e2e0000002100 */
[----:B------:R-:W0:Y:S01]  /*0020*/  S2UR UR4, SR_CTAID.X ;  /* 0x00000000000479c3 */ /* 0x000e220000002500 */
[----:B------:R-:W1:Y:S07]  /*0030*/  LDCU UR6, c[0x0][0x388] ;  /* 0x00007100ff0677ac */ /* 0x000e6e0008000800 */
[----:B------:R-:W0:Y:S02]  /*0040*/  LDC R5, c[0x0][0x360] ;  /* 0x0000d800ff057b82 */ /* 0x000e240000000800 */
[----:B0-----:R-:W-:-:S05]  /*0050*/  IMAD R0, R5, UR4, R0 ;  /* 0x0000000405007c24 */ /* 0x001fca000f8e0200 */
[----:B-1----:R-:W-:-:S13]  /*0060*/  ISETP.GE.AND P0, PT, R0, UR6, PT ;  /* 0x0000000600007c0c */ /* 0x002fda000bf06270 */
[----:B------:R-:W-:Y:S05]  /*0070*/  @P0 EXIT ;  /* 0x000000000000094d */ /* 0x000fea0003800000 */
[----:B------:R-:W0:Y:S01]  /*0080*/  LDC.64 R2, c[0x0][0x390] ;  /* 0x0000e400ff027b82 */ /* 0x000e220000000a00 */
[----:B------:R-:W1:Y:S01]  /*0090*/  LDCU.64 UR4, c[0x0][0x358] ;  /* 0x00006b00ff0477ac */ /* 0x000e620008000a00 */
[----:B------:R-:W2:Y:S01]  /*00a0*/  LDCU.64 UR8, c[0x0][0x380] ;  /* 0x00007000ff0877ac */ /* 0x000ea20008000a00 */
[----:B0-----:R-:W-:-:S05]  /*00b0*/  IMAD.WIDE R2, R0, 0x30, R2 ;  /* 0x0000003000027825 */ /* 0x001fca00078e0202 */
[----:B-1----:R-:W3:Y:S04]  /*00c0*/  LDG.E.64 R12, desc[UR4][R2.64] ;  /* 0x00000004020c7981 */ /* 0x002ee8000c1e1b00 */
[----:B------:R-:W4:Y:S04]  /*00d0*/  LDG.E.64 R8, desc[UR4][R2.64+0x10] ;  /* 0x0000100402087981 */ /* 0x000f28000c1e1b00 */
[----:B------:R-:W5:Y:S01]  /*00e0*/  LDG.E.64 R10, desc[UR4][R2.64+0x8] ;  /* 0x00000804020a7981 */ /* 0x000f62000c1e1b00 */
[----:B---3--:R-:W-:Y:S01]  /*00f0*/  SHF.R.U32.HI R4, RZ, 0x2, R13 ;  /* 0x00000002ff047819 */ /* 0x008fe2000001160d */
[----:B------:R-:W-:-:S03]  /*0100*/  VIADD R12, R12, 0x587c5 ;  /* 0x000587c50c0c7836 */ /* 0x000fc60000000000 */
[----:B------:R-:W-:Y:S01]  /*0110*/  LOP3.LUT R13, R4, R13, RZ, 0x3c, !PT ;  /* 0x0000000d040d7212 */ /* 0x000fe200078e3cff */
[----:B----4-:R-:W-:Y:S01]  /*0120*/  IMAD.SHL.U32 R6, R9, 0x10, RZ ;  /* 0x0000001009067824 */ /* 0x010fe200078e00ff */
[----:B------:R-:W-:Y:S01]  /*0130*/  MOV R16, R9 ;  /* 0x0000000900107202 */ /* 0x000fe20000000f00 */
[----:B------:R-:W-:Y:S02]  /*0140*/  IMAD.IADD R4, R0, 0x1, R5 ;  /* 0x0000000100047824 */ /* 0x000fe400078e0205 */
[C---:B------:R-:W-:Y:S02]  /*0150*/  IMAD.SHL.U32 R7, R13.reuse, 0x2, RZ ;  /* 0x000000020d077824 */ /* 0x040fe400078e00ff */
[----:B------:R-:W-:Y:S01]  /*0160*/  IMAD.MOV.U32 R15, RZ, RZ, R8 ;  /* 0x000000ffff0f7224 */ /* 0x000fe200078e0008 */
[----:B------:R-:W-:Y:S02]  /*0170*/  ISETP.GE.AND P0, PT, R4, UR6, PT ;  /* 0x0000000604007c0c */ /* 0x000fe4000bf06270 */
[----:B------:R-:W-:Y:S01]  /*0180*/  LOP3.LUT R14, R13, R7, R6, 0x96, !PT ;  /* 0x000000070d0e7212 */ /* 0x000fe200078e9606 */
[----:B-----5:R-:W-:Y:S01]  /*0190*/  IMAD.MOV.U32 R13, RZ, RZ, R10 ;  /* 0x000000ffff0d7224 */ /* 0x020fe200078e000a */
[----:B--2---:R-:W-:-:S02]  /*01a0*/  IADD3 R6, P1, PT, R0, UR8, RZ ;  /* 0x0000000800067c10 */ /* 0x004fc4000ff3e0ff */
[----:B------:R-:W-:Y:S01]  /*01b0*/  LOP3.LUT R17, R14, R9, RZ, 0x3c, !PT ;  /* 0x000000090e117212 */ /* 0x000fe200078e3cff */
[----:B------:R-:W-:Y:S01]  /*01c0*/  IMAD.MOV.U32 R14, RZ, RZ, R11 ;  /* 0x000000ffff0e7224 */ /* 0x000fe200078e000b */
[----:B------:R-:W-:Y:S01]  /*01d0*/  LEA.HI.X.SX32 R7, R0, UR9, 0x1, P1 ;  /* 0x0000000900077c11 */ /* 0x000fe200088f0eff */
[----:B------:R0:W-:Y:S02]  /*01e0*/  STG.E.64 desc[UR4][R2.64], R12 ;  /* 0x0000000c02007986 */ /* 0x0001e4000c101b04 */
[----:B------:R-:W-:Y:S02]  /*01f0*/  IMAD.IADD R9, R17, 0x1, R12 ;  /* 0x0000000111097824 */ /* 0x000fe400078e020c */
[----:B------:R0:W-:Y:S04]  /*0200*/  STG.E.64 desc[UR4][R2.64+0x10], R16 ;  /* 0x0000101002007986 */ /* 0x0001e8000c101b04 */
[----:B------:R0:W-:Y:S04]  /*0210*/  STG.E.64 desc[UR4][R2.64+0x8], R14 ;  /* 0x0000080e02007986 */ /* 0x0001e8000c101b04 */
[----:B------:R0:W-:Y:S01]  /*0220*/  STG.E.U8 desc[UR4][R6.64], R9 ;  /* 0x0000000906007986 */ /* 0x0001e2000c101104 */
[----:B------:R-:W-:Y:S05]  /*0230*/  @P0 EXIT ;  /* 0x000000000000094d */ /* 0x000fea0003800000 */
[----:B0-----:R-:W2:Y:S04]  /*0240*/  LDG.E.64 R12, desc[UR4][R2.64] ;  /* 0x00000004020c7981 */ /* 0x001ea8000c1e1b00 */
[----:B------:R-:W3:Y:S04]  /*0250*/  LDG.E.64 R10, desc[UR4][R2.64+0x8] ;  /* 0x00000804020a7981 */ /* 0x000ee8000c1e1b00 */
[----:B------:R-:W4:Y:S01]  /*0260*/  LDG.E.64 R8, desc[UR4][R2.64+0x10] ;  /* 0x0000100402087981 */ /* 0x000f22000c1e1b00 */
[C---:B------:R-:W-:Y:S01]  /*0270*/  IADD3 R6, P0, PT, R5.reuse, R6, RZ ;  /* 0x0000000605067210 */ /* 0x040fe20007f1e0ff */
[----:B------:R-:W-:-:S04]  /*0280*/  IMAD.IADD R16, R5, 0x1, R4 ;  /* 0x0000000105107824 */ /* 0x000fc800078e0204 */
[----:B------:R-:W-:Y:S01]  /*0290*/  IMAD.X R7, RZ, RZ, R7, P0 ;  /* 0x000000ffff077224 */ /* 0x000fe200000e0607 */
[----:B------:R-:W-:Y:S02]  /*02a0*/  ISETP.GE.AND P0, PT, R16, UR6, PT ;  /* 0x0000000610007c0c */ /* 0x000fe4000bf06270 */
[----:B--2---:R-:W-:-:S04]  /*02b0*/  SHF.R.U32.HI R14, RZ, 0x2, R13 ;  /* 0x00000002ff0e7819 */ /* 0x004fc8000001160d */
[----:B------:R-:W-:Y:S02]  /*02c0*/  LOP3.LUT R14, R14, R13, RZ, 0x3c, !PT ;  /* 0x0000000d0e0e7212 */ /* 0x000fe400078e3cff */
[----:B---3--:R-:W-:Y:S01]  /*02d0*/  MOV R18, R11 ;  /* 0x0000000b00127202 */ /* 0x008fe20000000f00 */
[----:B----4-:R-:W-:Y:S02]  /*02e0*/  IMAD.SHL.U32 R13, R9, 0x10, RZ ;  /* 0x00000010090d7824 */ /* 0x010fe400078e00ff */
[----:B------:R-:W-:-:S05]  /*02f0*/  IMAD.SHL.U32 R11, R14, 0x2, RZ ;  /* 0x000000020e0b7824 */ /* 0x000fca00078e00ff */
[----:B------:R-:W-:Y:S01]  /*0300*/  LOP3.LUT R14, R14, R11, R13, 0x96, !PT ;  /* 0x0000000b0e0e7212 */ /* 0x000fe200078e960d */
[----:B------:R-:W-:-:S03]  /*0310*/  VIADD R12, R12, 0x587c5 ;  /* 0x000587c50c0c7836 */ /* 0x000fc60000000000 */
[----:B------:R-:W-:Y:S01]  /*0320*/  LOP3.LUT R11, R14, R9, RZ, 0x3c, !PT ;  /* 0x000000090e0b7212 */ /* 0x000fe200078e3cff */
[----:B------:R-:W-:Y:S01]  /*0330*/  IMAD.MOV.U32 R19, RZ, RZ, R8 ;  /* 0x000000ffff137224 */ /* 0x000fe200078e0008 */
[----:B------:R-:W-:Y:S01]  /*0340*/  MOV R13, R10 ;  /* 0x0000000a000d7202 */ /* 0x000fe20000000f00 */
[----:B------:R-:W-:Y:S02]  /*0350*/  IMAD.MOV.U32 R10, RZ, RZ, R9 ;  /* 0x000000ffff0a7224 */ /* 0x000fe400078e0009 */
[----:B------:R-:W-:Y:S01]  /*0360*/  IMAD.IADD R9, R11, 0x1, R12 ;  /* 0x000000010b097824 */ /* 0x000fe200078e020c */
[----:B------:R0:W-:Y:S04]  /*0370*/  STG.E.64 desc[UR4][R2.64+0x8], R18 ;  /* 0x0000081202007986 */ /* 0x0001e8000c101b04 */
[----:B------:R0:W-:Y:S04]  /*0380*/  STG.E.64 desc[UR4][R2.64], R12 ;  /* 0x0000000c02007986 */ /* 0x0001e8000c101b04 */
[----:B------:R0:W-:Y:S04]  /*0390*/  STG.E.64 desc[UR4][R2.64+0x10], R10 ;  /* 0x0000100a02007986 */ /* 0x0001e8000c101b04 */
[----:B------:R0:W-:Y:S01]  /*03a0*/  STG.E.U8 desc[UR4][R6.64], R9 ;  /* 0x0000000906007986 */ /* 0x0001e2000c101104 */
[----:B------:R-:W-:Y:S05]  /*03b0*/  @P0 EXIT ;  /* 0x000000000000094d */ /* 0x000fea0003800000 */
[----:B0-----:R-:W2:Y:S04]  /*03c0*/  LDG.E.64 R12, desc[UR4][R2.64] ;  /* 0x00000004020c7981 */ /* 0x001ea8000c1e1b00 */
[----:B------:R-:W3:Y:S04]  /*03d0*/  LDG.E.64 R10, desc[UR4][R2.64+0x10] ;  /* 0x00001004020a7981 */ /* 0x000ee8000c1e1b00 */
[----:B------:R-:W4:Y:S01]  /*03e0*/  LDG.E.64 R8, desc[UR4][R2.64+0x8] ;  /* 0x0000080402087981 */ /* 0x000f22000c1e1b00 */
[C---:B------:R-:W-:Y:S01]  /*03f0*/  IMAD.IADD R15, R5.reuse, 0x1, R16 ;  /* 0x00000001050f7824 */ /* 0x040fe200078e0210 */
[----:B------:R-:W-:-:S04]  /*0400*/  IADD3 R6, P1, PT, R5, R6, RZ ;  /* 0x0000000605067210 */ /* 0x000fc80007f3e0ff */
[----:B------:R-:W-:Y:S01]  /*0410*/  ISETP.GE.AND P0, PT, R15, UR6, PT ;  /* 0x000000060f007c0c */ /* 0x000fe2000bf06270 */
[----:B------:R-:W-:Y:S01]  /*0420*/  IMAD.X R7, RZ, RZ, R7, P1 ;  /* 0x000000ffff077224 */ /* 0x000fe200008e0607 */
[----:B--2---:R-:W-:Y:S01]  /*0430*/  SHF.R.U32.HI R4, RZ, 0x2, R13 ;  /* 0x00000002ff047819 */ /* 0x004fe2000001160d */
[----:B------:R-:W-:-:S03]  /*0440*/  VIADD R12, R12, 0x587c5 ;  /* 0x000587c50c0c7836 */ /* 0x000fc60000000000 */
[----:B------:R-:W-:Y:S01]  /*0450*/  LOP3.LUT R4, R4, R13, RZ, 0x3c, !PT ;  /* 0x0000000d04047212 */ /* 0x000fe200078e3cff */
[----:B---3--:R-:W-:Y:S01]  /*0460*/  IMAD.MOV.U32 R17, RZ, RZ, R10 ;  /* 0x000000ffff117224 */ /* 0x008fe200078e000a */
[----:B------:R-:W-:Y:S01]  /*0470*/  SHF.L.U32 R13, R11, 0x4, RZ ;  /* 0x000000040b0d7819 */ /* 0x000fe200000006ff */
[----:B----4-:R-:W-:Y:S02]  /*0480*/  IMAD.MOV.U32 R16, RZ, RZ, R9 ;  /* 0x000000ffff107224 */ /* 0x010fe400078e0009 */
[----:B------:R-:W-:-:S03]  /*0490*/  IMAD.SHL.U32 R14, R4, 0x2, RZ ;  /* 0x00000002040e7824 */ /* 0x000fc600078e00ff */
[----:B------:R0:W-:Y:S02]  /*04a0*/  STG.E.64 desc[UR4][R2.64+0x8], R16 ;  /* 0x0000081002007986 */ /* 0x0001e4000c101b04 */
[----:B------:R-:W-:Y:S02]  /*04b0*/  LOP3.LUT R14, R4, R14, R13, 0x96, !PT ;  /* 0x0000000e040e7212 */ /* 0x000fe400078e960d */
[----:B------:R-:W-:Y:S02]  /*04c0*/  MOV R13, R8 ;  /* 0x00000008000d7202 */ /* 0x000fe40000000f00 */
[----:B------:R-:W-:Y:S01]  /*04d0*/  LOP3.LUT R15, R14, R11, RZ, 0x3c, !PT ;  /* 0x0000000b0e0f7212 */ /* 0x000fe200078e3cff */
[----:B------:R-:W-:Y:S02]  /*04e0*/  IMAD.MOV.U32 R14, RZ, RZ, R11 ;  /* 0x000000ffff0e7224 */ /* 0x000fe400078e000b */
[----:B------:R0:W-:Y:S02]  /*04f0*/  STG.E.64 desc[UR4][R2.64], R12 ;  /* 0x0000000c02007986 */ /* 0x0001e4000c101b04 */
[----:B------:R-:W-:-:S02]  /*0500*/  IMAD.IADD R9, R15, 0x1, R12 ;  /* 0x000000010f097824 */ /* 0x000fc400078e020c */
[----:B------:R0:W-:Y:S04]  /*0510*/  STG.E.64 desc[UR4][R2.64+0x10], R14 ;  /* 0x0000100e02007986 */ /* 0x0001e8000c101b04 */
[----:B------:R0:W-:Y:S01]  /*0520*/  STG.E.U8 desc[UR4][R6.64], R9 ;  /* 0x0000000906007986 */ /* 0x0001e2000c101104 */
[----:B------:R-:W-:Y:S05]  /*0530*/  @P0 EXIT ;  /* 0x000000000000094d */ /* 0x000fea0003800000 */
[----:B0-----:R-:W2:Y:S04]  /*0540*/  LDG.E.64 R12, desc[UR4][R2.64] ;  /* 0x00000004020c7981 */ /* 0x001ea8000c1e1b00 */
[----:B------:R-:W3:Y:S04]  /*0550*/  LDG.E.64 R10, desc[UR4][R2.64+0x8] ;  /* 0x00000804020a7981 */ /* 0x000ee8000c1e1b00 */
[----:B------:R-:W4:Y:S01]  /*0560*/  LDG.E.64 R8, desc[UR4][R2.64+0x10] ;  /* 0x0000100402087981 */ /* 0x000f22000c1e1b00 */
[----:B------:R-:W-:-:S05]  /*0570*/  IADD3 R6, P0, PT, R5, R6, RZ ;  /* 0x0000000605067210 */ /* 0x000fca0007f1e0ff */
[----:B------:R-:W-:Y:S01]  /*0580*/  IMAD.X R7, RZ, RZ, R7, P0 ;  /* 0x000000ffff077224 */ /* 0x000fe200000e0607 */
[----:B--2---:R-:W-:-:S04]  /*0590*/  SHF.R.U32.HI R4, RZ, 0x2, R13 ;  /* 0x00000002ff047819 */ /* 0x004fc8000001160d */
[----:B------:R-:W-:Y:S02]  /*05a0*/  LOP3.LUT R4, R4, R13, RZ, 0x3c, !PT ;  /* 0x0000000d04047212 */ /* 0x000fe400078e3cff */
[----:B---3--:R-:W-:Y:S01]  /*05b0*/  MOV R14, R11 ;  /* 0x0000000b000e7202 */ /* 0x008fe20000000f00 */
[----:B----4-:R-:W-:Y:S02]  /*05c0*/  IMAD.SHL.U32 R13, R9, 0x10, RZ ;  /* 0x00000010090d7824 */ /* 0x010fe400078e00ff */
[----:B------:R-:W-:Y:S02]  /*05d0*/  IMAD.SHL.U32 R11, R4, 0x2, RZ ;  /* 0x00000002040b7824 */ /* 0x000fe400078e00ff */
[----:B------:R-:W-:-:S03]  /*05e0*/  IMAD.MOV.U32 R15, RZ, RZ, R8 ;  /* 0x000000ffff0f7224 */ /* 0x000fc600078e0008 */
[----:B------:R-:W-:Y:S01]  /*05f0*/  LOP3.LUT R8, R4, R11, R13, 0x96, !PT ;  /* 0x0000000b04087212 */ /* 0x000fe200078e960d */
[----:B------:R-:W-:Y:S02]  /*0600*/  IMAD R4, R5, 0x4, R0 ;  /* 0x0000000405047824 */ /* 0x000fe400078e0200 */
[----:B------:R-:W-:Y:S01]  /*0610*/  VIADD R12, R12, 0x587c5 ;  /* 0x000587c50c0c7836 */ /* 0x000fe20000000000 */
[----:B------:R-:W-:Y:S02]  /*0620*/  LOP3.LUT R11, R8, R9, RZ, 0x3c, !PT ;  /* 0x00000009080b7212 */ /* 0x000fe400078e3cff */
[----:B------:R-:W-:Y:S02]  /*0630*/  ISETP.GE.AND P0, PT, R4, UR6, PT ;  /* 0x0000000604007c0c */ /* 0x000fe4000bf06270 */
        /* <DEDUP_REMOVED lines=11> */
[----:B------:R-:W-:Y:S01]  /*06f0*/  IMAD.IADD R14, R5, 0x1, R4 ;  /* 0x00000001050e7824 */ /* 0x000fe200078e0204 */
[----:B--2---:R-:W-:Y:S01]  /*0700*/  SHF.R.U32.HI R10, RZ, 0x2, R13 ;  /* 0x00000002ff0a7819 */ /* 0x004fe2000001160d */
[----:B------:R-:W-:-:S03]  /*0710*/  VIADD R12, R12, 0x587c5 ;  /* 0x000587c50c0c7836 */ /* 0x000fc60000000000 */
[----:B------:R-:W-:Y:S01]  /*0720*/  LOP3.LUT R10, R10, R13, RZ, 0x3c, !PT ;  /* 0x0000000d0a0a7212 */ /* 0x000fe200078e3cff */
[----:B---3--:R-:W-:Y:S02]  /*0730*/  IMAD.SHL.U32 R11, R9, 0x10, RZ ;  /* 0x00000010090b7824 */ /* 0x008fe400078e00ff */
[----:B------:R-:W-:Y:S01]  /*0740*/  IMAD.MOV.U32 R16, RZ, RZ, R9 ;  /* 0x000000ffff107224 */ /* 0x000fe200078e0009 */
[----:B------:R-:W-:-:S04]  /*0750*/  SHF.L.U32 R13, R10, 0x1, RZ ;  /* 0x000000010a0d7819 */ /* 0x000fc800000006ff */
[----:B------:R-:W-:Y:S01]  /*0760*/  LOP3.LUT R10, R10, R13, R11, 0x96, !PT ;  /* 0x0000000d0a0a7212 */ /* 0x000fe200078e960b */
[----:B----4-:R-:W-:-:S03]  /*0770*/  IMAD.MOV.U32 R13, RZ, RZ, R6 ;  /* 0x000000ffff0d7224 */ /* 0x010fc600078e0006 */
[----:B------:R-:W-:Y:S01]  /*0780*/  LOP3.LUT R17, R10, R9, RZ, 0x3c, !PT ;  /* 0x000000090a117212 */ /* 0x000fe200078e3cff */
[----:B------:R-:W-:Y:S01]  /*0790*/  IMAD.MOV.U32 R9, RZ, RZ, R8 ;  /* 0x000000ffff097224 */ /* 0x000fe200078e0008 */
[C---:B------:R-:W-:Y:S01]  /*07a0*/  IADD3 R10, P0, PT, R4.reuse, UR8, RZ ;  /* 0x00000008040a7c10 */ /* 0x040fe2000ff1e0ff */
[----:B------:R0:W-:Y:S01]  /*07b0*/  STG.E.64 desc[UR4][R2.64], R12 ;  /* 0x0000000c02007986 */ /* 0x0001e2000c101b04 */
[----:B------:R-:W-:Y:S01]  /*07c0*/  MOV R8, R7 ;  /* 0x0000000700087202 */ /* 0x000fe20000000f00 */
[----:B------:R-:W-:Y:S01]  /*07d0*/  IMAD.IADD R7, R17, 0x1, R12 ;  /* 0x0000000111077824 */ /* 0x000fe200078e020c */
[----:B------:R-:W-:Y:S01]  /*07e0*/  LEA.HI.X.SX32 R11, R4, UR9, 0x1, P0 ;  /* 0x00000009040b7c11 */ /* 0x000fe200080f0eff */
[----:B------:R0:W-:Y:S01]  /*07f0*/  STG.E.64 desc[UR4][R2.64+0x10], R16 ;  /* 0x0000101002007986 */ /* 0x0001e2000c101b04 */
[----:B------:R-:W-:-:S03]  /*0800*/  ISETP.GE.AND P0, PT, R14, UR6, PT ;  /* 0x000000060e007c0c */ /* 0x000fc6000bf06270 */
[----:B------:R0:W-:Y:S04]  /*0810*/  STG.E.64 desc[UR4][R2.64+0x8], R8 ;  /* 0x0000080802007986 */ /* 0x0001e8000c101b04 */
[----:B------:R0:W-:Y:S06]  /*0820*/  STG.E.U8 desc[UR4][R10.64], R7 ;  /* 0x000000070a007986 */ /* 0x0001ec000c101104 */
        /* <DEDUP_REMOVED lines=8> */
[----:B---3--:R-:W-:Y:S01]  /*08b0*/  IMAD.SHL.U32 R13, R7, 0x10, RZ ;  /* 0x00000010070d7824 */ /* 0x008fe200078e00ff */
[----:B------:R-:W-:Y:S01]  /*08c0*/  MOV R18, R7 ;  /* 0x0000000700127202 */ /* 0x000fe20000000f00 */
[----:B------:R-:W-:Y:S01]  /*08d0*/  IMAD.MOV.U32 R17, RZ, RZ, R6 ;  /* 0x000000ffff117224 */ /* 0x000fe200078e0006 */
[----:B------:R-:W-:Y:S01]  /*08e0*/  IADD3 R6, P0, PT, R5, R10, RZ ;  /* 0x0000000a05067210 */ /* 0x000fe20007f1e0ff */
[----:B----4-:R-:W-:Y:S01]  /*08f0*/  IMAD.MOV.U32 R16, RZ, RZ, R9 ;  /* 0x000000ffff107224 */ /* 0x010fe200078e0009 */
[----:B------:R-:W-:-:S04]  /*0900*/  SHF.L.U32 R9, R4, 0x1, RZ ;  /* 0x0000000104097819 */ /* 0x000fc800000006ff */
[----:B------:R-:W-:Y:S01]  /*0910*/  LOP3.LUT R4, R4, R9, R13, 0x96, !PT ;  /* 0x0000000904047212 */ /* 0x000fe200078e960d */
[----:B------:R-:W-:Y:S01]  /*0920*/  IMAD.MOV.U32 R13, RZ, RZ, R8 ;  /* 0x000000ffff0d7224 */ /* 0x000fe200078e0008 */
[----:B------:R0:W-:Y:S02]  /*0930*/  STG.E.64 desc[UR4][R2.64+0x8], R16 ;  /* 0x0000081002007986 */ /* 0x0001e4000c101b04 */
[----:B------:R-:W-:Y:S01]  /*0940*/  LOP3.LUT R19, R4, R7, RZ, 0x3c, !PT ;  /* 0x0000000704137212 */ /* 0x000fe200078e3cff */
[----:B------:R-:W-:Y:S01]  /*0950*/  IMAD.X R7, RZ, RZ, R11, P0 ;  /* 0x000000ffff077224 */ /* 0x000fe200000e060b */
[----:B------:R-:W-:Y:S01]  /*0960*/  ISETP.GE.AND P0, PT, R14, UR6, PT ;  /* 0x000000060e007c0c */ /* 0x000fe2000bf06270 */
[----:B------:R0:W-:Y:S02]  /*0970*/  STG.E.64 desc[UR4][R2.64], R12 ;  /* 0x0000000c02007986 */ /* 0x0001e4000c101b04 */
[----:B------:R-:W-:Y:S02]  /*0980*/  IMAD.IADD R9, R19, 0x1, R12 ;  /* 0x0000000113097824 */ /* 0x000fe400078e020c */
[----:B------:R0:W-:Y:S04]  /*0990*/  STG.E.64 desc[UR4][R2.64+0x10], R18 ;  /* 0x0000101202007986 */ /* 0x0001e8000c101b04 */
[----:B------:R0:W-:Y:S04]  /*09a0*/  STG.E.U8 desc[UR4][R6.64], R9 ;  /* 0x0000000906007986 */ /* 0x0001e8000c101104 */
        /* <DEDUP_REMOVED lines=11> */
[----:B---3--:R-:W-:Y:S02]  /*0a60*/  IMAD.SHL.U32 R13, R9, 0x10, RZ ;  /* 0x00000010090d7824 */ /* 0x008fe400078e00ff */
[----:B------:R-:W-:Y:S01]  /*0a70*/  IMAD.MOV.U32 R17, RZ, RZ, R8 ;  /* 0x000000ffff117224 */ /* 0x000fe200078e0008 */
[----:B------:R-:W-:Y:S01]  /*0a80*/  SHF.L.U32 R14, R4, 0x1, RZ ;  /* 0x00000001040e7819 */ /* 0x000fe200000006ff */
[----:B----4-:R-:W-:-:S03]  /*0a90*/  IMAD.MOV.U32 R16, RZ, RZ, R11 ;  /* 0x000000ffff107224 */ /* 0x010fc600078e000b */
[----:B------:R-:W-:Y:S01]  /*0aa0*/  LOP3.LUT R14, R4, R14, R13, 0x96, !PT ;  /* 0x0000000e040e7212 */ /* 0x000fe200078e960d */
[----:B------:R-:W-:Y:S01]  /*0ab0*/  IMAD.MOV.U32 R13, RZ, RZ, R10 ;  /* 0x000000ffff0d7224 */ /* 0x000fe200078e000a */
[-C--:B------:R-:W-:Y:S01]  /*0ac0*/  MOV R10, R9.reuse ;  /* 0x00000009000a7202 */ /* 0x080fe20000000f00 */
[----:B------:R0:W-:Y:S01]  /*0ad0*/  STG.E.64 desc[UR4][R2.64+0x8], R16 ;  /* 0x0000081002007986 */ /* 0x0001e2000c101b04 */
[----:B------:R-:W-:-:S03]  /*0ae0*/  LOP3.LUT R11, R14, R9, RZ, 0x3c, !PT ;  /* 0x000000090e0b7212 */ /* 0x000fc600078e3cff */
[----:B------:R0:W-:Y:S02]  /*0af0*/  STG.E.64 desc[UR4][R2.64], R12 ;  /* 0x0000000c02007986 */ /* 0x0001e4000c101b04 */
[----:B------:R-:W-:Y:S02]  /*0b00*/  IMAD.IADD R9, R11, 0x1, R12 ;  /* 0x000000010b097824 */ /* 0x000fe400078e020c */
        /* <DEDUP_REMOVED lines=8> */
[----:B--2---:R-:W-:Y:S01]  /*0b90*/  SHF.R.U32.HI R4, RZ, 0x2, R13 ;  /* 0x00000002ff047819 */ /* 0x004fe2000001160d */
[----:B------:R-:W-:-:S03]  /*0ba0*/  VIADD R12, R12, 0x587c5 ;  /* 0x000587c50c0c7836 */ /* 0x000fc60000000000 */
[----:B------:R-:W-:Y:S01]  /*0bb0*/  LOP3.LUT R4, R4, R13, RZ, 0x3c, !PT ;  /* 0x0000000d04047212 */ /* 0x000fe200078e3cff */
[----:B---3--:R-:W-:Y:S02]  /*0bc0*/  IMAD.SHL.U32 R13, R9, 0x10, RZ ;  /* 0x00000010090d7824 */ /* 0x008fe400078e00ff */
[----:B------:R-:W-:Y:S02]  /*0bd0*/  IMAD.MOV.U32 R15, RZ, RZ, R8 ;  /* 0x000000ffff0f7224 */ /* 0x000fe400078e0008 */
[----:B----4-:R-:W-:Y:S01]  /*0be0*/  IMAD.MOV.U32 R14, RZ, RZ, R11 ;  /* 0x000000ffff0e7224 */ /* 0x010fe200078e000b */
[----:B------:R-:W-:-:S04]  /*0bf0*/  SHF.L.U32 R11, R4, 0x1, RZ ;  /* 0x00000001040b7819 */ /* 0x000fc800000006ff */
[----:B------:R-:W-:Y:S01]  /*0c00*/  LOP3.LUT R8, R4, R11, R13, 0x96, !PT ;  /* 0x0000000b04087212 */ /* 0x000fe200078e960d */
[----:B------:R-:W-:Y:S01]  /*0c10*/  IMAD R4, R5, 0x8, R0 ;  /* 0x0000000805047824 */ /* 0x000fe200078e0200 */
[----:B------:R0:W-:Y:S01]  /*0c20*/  STG.E.64 desc[UR4][R2.64+0x8], R14 ;  /* 0x0000080e02007986 */ /* 0x0001e2000c101b04 */
[----:B------:R-:W-:Y:S01]  /*0c30*/  IMAD.MOV.U32 R13, RZ, RZ, R10 ;  /* 0x000000ffff0d7224 */ /* 0x000fe200078e000a */
[-C--:B------:R-:W-:Y:S02]  /*0c40*/  LOP3.LUT R11, R8, R9.reuse, RZ, 0x3c, !PT ;  /* 0x00000009080b7212 */ /* 0x080fe400078e3cff */
[----:B------:R-:W-:Y:S02]  /*0c50*/  ISETP.GE.AND P0, PT, R4, UR6, PT ;  /* 0x0000000604007c0c */ /* 0x000fe4000bf06270 */
[----:B------:R-:W-:Y:S01]  /*0c60*/  MOV R10, R9 ;  /* 0x00000009000a7202 */ /* 0x000fe20000000f00 */
[----:B------:R-:W-:Y:S01]  /*0c70*/  IMAD.IADD R9, R11, 0x1, R12 ;  /* 0x000000010b097824 */ /* 0x000fe200078e020c */
        /* <DEDUP_REMOVED lines=12> */
[----:B------:R-:W-:-:S03]  /*0d40*/  MOV R16, R9 ;  /* 0x0000000900107202 */ /* 0x000fc60000000f00 */
[----:B------:R-:W-:-:S05]  /*0d50*/  IMAD.SHL.U32 R13, R10, 0x2, RZ ;  /* 0x000000020a0d7824 */ /* 0x000fca00078e00ff */
[----:B------:R-:W-:Y:S02]  /*0d60*/  LOP3.LUT R10, R10, R13, R11, 0x96, !PT ;  /* 0x0000000d0a0a7212 */ /* 0x000fe400078e960b */
[----:B----4-:R-:W-:Y:S02]  /*0d70*/  MOV R13, R6 ;  /* 0x00000006000d7202 */ /* 0x010fe40000000f00 */
[----:B------:R-:W-:Y:S01]  /*0d80*/  LOP3.LUT R17, R10, R9, RZ, 0x3c, !PT ;  /* 0x000000090a117212 */ /* 0x000fe200078e3cff */
[----:B------:R-:W-:Y:S01]  /*0d90*/  IMAD.MOV.U32 R9, RZ, RZ, R8 ;  /* 0x000000ffff097224 */ /* 0x000fe200078e0008 */
[C---:B------:R-:W-:Y:S01]  /*0da0*/  IADD3 R10, P0, PT, R4.reuse, UR8, RZ ;  /* 0x00000008040a7c10 */ /* 0x040fe2000ff1e0ff */
[----:B------:R-:W-:Y:S01]  /*0db0*/  IMAD.MOV.U32 R8, RZ, RZ, R7 ;  /* 0x000000ffff087224 */ /* 0x000fe200078e0007 */
[----:B------:R0:W-:Y:S01]  /*0dc0*/  STG.E.64 desc[UR4][R2.64], R12 ;  /* 0x0000000c02007986 */ /* 0x0001e2000c101b04 */
[----:B------:R-:W-:Y:S01]  /*0dd0*/  IMAD.IADD R7, R17, 0x1, R12 ;  /* 0x0000000111077824 */ /* 0x000fe200078e020c */
[----:B------:R-:W-:-:S02]  /*0de0*/  LEA.HI.X.SX32 R11, R4, UR9, 0x1, P0 ;  /* 0x00000009040b7c11 */ /* 0x000fc400080f0eff */
[----:B------:R-:W-:Y:S01]  /*0df0*/  ISETP.GE.AND P0, PT, R14, UR6, PT ;  /* 0x000000060e007c0c */ /* 0x000fe2000bf06270 */
[----:B------:R0:W-:Y:S04]  /*0e00*/  STG.E.64 desc[UR4][R2.64+0x10], R16 ;  /* 0x0000101002007986 */ /* 0x0001e8000c101b04 */
[----:B------:R0:W-:Y:S04]  /*0e10*/  STG.E.64 desc[UR4][R2.64+0x8], R8 ;  /* 0x0000080802007986 */ /* 0x0001e8000c101b04 */
[----:B------:R0:W-:Y:S04]  /*0e20*/  STG.E.U8 desc[UR4][R10.64], R7 ;  /* 0x000000070a007986 */ /* 0x0001e8000c101104 */
[----:B------:R-:W-:Y:S05]  /*0e30*/  @P0 EXIT ;  /* 0x000000000000094d */ /* 0x000fea0003800000 */
[----:B0-----:R-:W2:Y:S04]  /*0e40*/  LDG.E.64 R12, desc[UR4][R2.64] ;  /* 0x00000004020c7981 */ /* 0x001ea8000c1e1b00 */
[----:B------:R-:W3:Y:S04]  /*0e50*/  LDG.E.64 R8, desc[UR4][R2.64+0x8] ;  /* 0x0000080402087981 */ /* 0x000ee8000c1e1b00 */
[----:B------:R-:W4:Y:S01]  /*0e60*/  LDG.E.64 R6, desc[UR4][R2.64+0x10] ;  /* 0x0000100402067981 */ /* 0x000f22000c1e1b00 */
[----:B------:R-:W-:Y:S01]  /*0e70*/  IMAD.IADD R14, R5, 0x1, R14 ;  /* 0x00000001050e7824 */ /* 0x000fe200078e020e */
[----:B--2---:R-:W-:-:S04]  /*0e80*/  SHF.R.U32.HI R4, RZ, 0x2, R13 ;  /* 0x00000002ff047819 */ /* 0x004fc8000001160d */
[----:B------:R-:W-:Y:S01]  /*0e90*/  LOP3.LUT R4, R4, R13, RZ, 0x3c, !PT ;  /* 0x0000000d04047212 */ /* 0x000fe200078e3cff */
[----:B---3--:R-:W-:Y:S02]  /*0ea0*/  IMAD.MOV.U32 R16, RZ, RZ, R9 ;  /* 0x000000ffff107224 */ /* 0x008fe400078e0009 */
[----:B----4-:R-:W-:Y:S02]  /*0eb0*/  IMAD.SHL.U32 R13, R7, 0x10, RZ ;  /* 0x00000010070d7824 */ /* 0x010fe400078e00ff */
[C---:B------:R-:W-:Y:S01]  /*0ec0*/  IMAD.SHL.U32 R9, R4.reuse, 0x2, RZ ;  /* 0x0000000204097824 */ /* 0x040fe200078e00ff */
[----:B------:R-:W-:Y:S02]  /*0ed0*/  MOV R17, R6 ;  /* 0x0000000600117202 */ /* 0x000fe40000000f00 */
[----:B------:R-:W-:Y:S02]  /*0ee0*/  IADD3 R6, P0, PT, R5, R10, RZ ;  /* 0x0000000a05067210 */ /* 0x000fe40007f1e0ff */
[----:B------:R-:W-:Y:S01]  /*0ef0*/  LOP3.LUT R4, R4, R9, R13, 0x96, !PT ;  /* 0x0000000904047212 */ /* 0x000fe200078e960d */
[----:B------:R-:W-:-:S03]  /*0f00*/  IMAD.MOV.U32 R18, RZ, RZ, R7 ;  /* 0x000000ffff127224 */ /* 0x000fc600078e0007 */
[----:B------:R-:W-:Y:S02]  /*0f10*/  LOP3.LUT R19, R4, R7, RZ, 0x3c, !PT ;  /* 0x0000000704137212 */ /* 0x000fe400078e3cff */
[----:B------:R-:W-:Y:S02]  /*0f20*/  IADD3.X R7, PT, PT, RZ, R11, RZ, P0, !PT ;  /* 0x0000000bff077210 */ /* 0x000fe400007fe4ff */
[----:B------:R-:W-:Y:S01]  /*0f30*/  ISETP.GE.AND P0, PT, R14, UR6, PT ;  /* 0x000000060e007c0c */ /* 0x000fe2000bf06270 */
[----:B------:R-:W-:Y:S02]  /*0f40*/  VIADD R12, R12, 0x587c5 ;  /* 0x000587c50c0c7836 */ /* 0x000fe40000000000 */
        /* <DEDUP_REMOVED lines=12> */
[----:B------:R-:W-:Y:S02]  /*1010*/  ISETP.GE.AND P0, PT, R15, UR6, PT ;  /* 0x000000060f007c0c */ /* 0x000fe4000bf06270 */
[----:B------:R-:W-:Y:S02]  /*1020*/  IADD3.X R7, PT, PT, RZ, R7, RZ, P1, !PT ;  /* 0x00000007ff077210 */ /* 0x000fe40000ffe4ff */
[----:B--2---:R-:W-:Y:S01]  /*1030*/  SHF.R.U32.HI R4, RZ, 0x2, R13 ;  /* 0x00000002ff047819 */ /* 0x004fe2000001160d */
[----:B------:R-:W-:-:S03]  /*1040*/  VIADD R12, R12, 0x587c5 ;  /* 0x000587c50c0c7836 */ /* 0x000fc60000000000 */
[----:B------:R-:W-:Y:S01]  /*1050*/  LOP3.LUT R4, R4, R13, RZ, 0x3c, !PT ;  /* 0x0000000d04047212 */ /* 0x000fe200078e3cff */
[----:B---3--:R-:W-:Y:S02]  /*1060*/  IMAD.SHL.U32 R13, R9, 0x10, RZ ;  /* 0x00000010090d7824 */ /* 0x008fe400078e00ff */
[----:B------:R-:W-:Y:S01]  /*1070*/  IMAD.MOV.U32 R17, RZ, RZ, R8 ;  /* 0x000000ffff117224 */ /* 0x000fe200078e0008 */
[----:B----4-:R-:W-:Y:S01]  /*1080*/  MOV R16, R11 ;  /* 0x0000000b00107202 */ /* 0x010fe20000000f00 */
[----:B------:R-:W-:-:S04]  /*1090*/  IMAD.SHL.U32 R14, R4, 0x2, RZ ;  /* 0x00000002040e7824 */ /* 0x000fc800078e00ff */
[----:B------:R0:W-:Y:S01]  /*10a0*/  STG.E.64 desc[UR4][R2.64+0x8], R16 ;  /* 0x0000081002007986 */ /* 0x0001e2000c101b04 */
[----:B------:R-:W-:Y:S01]  /*10b0*/  LOP3.LUT R14, R4, R14, R13, 0x96, !PT ;  /* 0x0000000e040e7212 */ /* 0x000fe200078e960d */
[----:B------:R-:W-:Y:S02]  /*10c0*/  IMAD.MOV.U32 R13, RZ, RZ, R10 ;  /* 0x000000ffff0d7224 */ /* 0x000fe400078e000a */
[----:B------:R-:W-:Y:S01]  /*10d0*/  IMAD.MOV.U32 R10, RZ, RZ, R9 ;  /* 0x000000ffff0a7224 */ /* 0x000fe200078e0009 */
[----:B------:R-:W-:Y:S02]  /*10e0*/  LOP3.LUT R11, R14, R9, RZ, 0x3c, !PT ;  /* 0x000000090e0b7212 */ /* 0x000fe400078e3cff */
[----:B------:R0:W-:Y:S03]  /*10f0*/  STG.E.64 desc[UR4][R2.64], R12 ;  /* 0x0000000c02007986 */ /* 0x0001e6000c101b04 */
[----:B------:R-:W-:Y:S01]  /*1100*/  IMAD.IADD R9, R11, 0x1, R12 ;  /* 0x000000010b097824 */ /* 0x000fe200078e020c */
[----:B------:R0:W-:Y:S04]  /*1110*/  STG.E.64 desc[UR4][R2.64+0x10], R10 ;  /* 0x0000100a02007986 */ /* 0x0001e8000c101b04 */
[----:B------:R0:W-:Y:S01]  /*1120*/  STG.E.U8 desc[UR4][R6.64], R9 ;  /* 0x0000000906007986 */ /* 0x0001e2000c101104 */
[----:B------:R-:W-:Y:S05]  /*1130*/  @P0 EXIT ;  /* 0x000000000000094d */ /* 0x000fea0003800000 */
[----:B0-----:R-:W2:Y:S04]  /*1140*/  LDG.E.64 R12, desc[UR4][R2.64] ;  /* 0x00000004020c7981 */ /* 0x001ea8000c1e1b00 */
[----:B------:R-:W3:Y:S04]  /*1150*/  LDG.E.64 R10, desc[UR4][R2.64+0x8] ;  /* 0x00000804020a7981 */ /* 0x000ee8000c1e1b00 */
[----:B------:R-:W4:Y:S01]  /*1160*/  LDG.E.64 R8, desc[UR4][R2.64+0x10] ;  /* 0x0000100402087981 */ /* 0x000f22000c1e1b00 */
[C---:B------:R-:W-:Y:S01]  /*1170*/  IADD3 R6, P0, PT, R5.reuse, R6, RZ ;  /* 0x0000000605067210 */ /* 0x040fe20007f1e0ff */
[----:B------:R-:W-:-:S04]  /*1180*/  IMAD R0, R5, 0xc, R0 ;  /* 0x0000000c05007824 */ /* 0x000fc800078e0200 */
[----:B------:R-:W-:Y:S01]  /*1190*/  IMAD.X R7, RZ, RZ, R7, P0 ;  /* 0x000000ffff077224 */ /* 0x000fe200000e0607 */
[----:B------:R-:W-:Y:S02]  /*11a0*/  ISETP.GE.AND P0, PT, R0, UR6, PT ;  /* 0x0000000600007c0c */ /* 0x000fe4000bf06270 */
[----:B--2---:R-:W-:-:S04]  /*11b0*/  SHF.R.U32.HI R4, RZ, 0x2, R13 ;  /* 0x00000002ff047819 */ /* 0x004fc8000001160d */
[----:B------:R-:W-:Y:S01]  /*11c0*/  LOP3.LUT R4, R4, R13, RZ, 0x3c, !PT ;  /* 0x0000000d04047212 */ /* 0x000fe200078e3cff */
[----:B---3--:R-:W-:Y:S02]  /*11d0*/  IMAD.MOV.U32 R14, RZ, RZ, R11 ;  /* 0x000000ffff0e7224 */ /* 0x008fe400078e000b */
[----:B----4-:R-:W-:Y:S02]  /*11e0*/  IMAD.SHL.U32 R13, R9, 0x10, RZ ;  /* 0x00000010090d7824 */ /* 0x010fe400078e00ff */
[----:B------:R-:W-:Y:S02]  /*11f0*/  IMAD.SHL.U32 R11, R4, 0x2, RZ ;  /* 0x00000002040b7824 */ /* 0x000fe400078e00ff */
[----:B------:R-:W-:-:S03]  /*1200*/  VIADD R12, R12, 0x587c5 ;  /* 0x000587c50c0c7836 */ /* 0x000fc60000000000 */
[----:B------:R-:W-:Y:S01]  /*1210*/  LOP3.LUT R4, R4, R11, R13, 0x96, !PT ;  /* 0x0000000b04047212 */ /* 0x000fe200078e960d */
[----:B------:R-:W-:-:S03]  /*1220*/  IMAD.MOV.U32 R13, RZ, RZ, R10 ;  /* 0x000000ffff0d7224 */ /* 0x000fc600078e000a */
[----:B------:R-:W-:Y:S01]  /*1230*/  LOP3.LUT R11, R4, R9, RZ, 0x3c, !PT ;  /* 0x00000009040b7212 */ /* 0x000fe200078e3cff */
[----:B------:R-:W-:Y:S01]  /*1240*/  IMAD.MOV.U32 R10, RZ, RZ, R9 ;  /* 0x000000ffff0a7224 */ /* 0x000fe200078e0009 */
[----:B------:R-:W-:Y:S02]  /*1250*/  MOV R15, R8 ;  /* 0x00000008000f7202 */ /* 0x000fe40000000f00 */
[----:B------:R-:W-:Y:S01]  /*1260*/  IADD3 R9, PT, PT, R11, R12, RZ ;  /* 0x0000000c0b097210 */ /* 0x000fe20007ffe0ff */
        /* <DEDUP_REMOVED lines=8> */
[----:B--2---:R-:W-:Y:S02]  /*12f0*/  SHF.R.U32.HI R4, RZ, 0x2, R13 ;  /* 0x00000002ff047819 */ /* 0x004fe4000001160d */
[----:B------:R-:W-:-:S02]  /*1300*/  IADD3 R12, PT, PT, R12, 0x587c5, RZ ;  /* 0x000587c50c0c7810 */ /* 0x000fc40007ffe0ff */
[----:B------:R-:W-:Y:S01]  /*1310*/  LOP3.LUT R4, R4, R13, RZ, 0x3c, !PT ;  /* 0x0000000d04047212 */ /* 0x000fe200078e3cff */
[----:B---3--:R-:W-:Y:S02]  /*1320*/  IMAD.SHL.U32 R7, R11, 0x10, RZ ;  /* 0x000000100b077824 */ /* 0x008fe400078e00ff */
[----:B------:R-:W-:Y:S02]  /*1330*/  IMAD.MOV.U32 R14, RZ, RZ, R11 ;  /* 0x000000ffff0e7224 */ /* 0x000fe400078e000b */
[----:B------:R-:W-:Y:S02]  /*1340*/  IMAD.SHL.U32 R6, R4, 0x2, RZ ;  /* 0x0000000204067824 */ /* 0x000fe400078e00ff */
[----:B----4-:R-:W-:-:S03]  /*1350*/  IMAD.MOV.U32 R13, RZ, RZ, R8 ;  /* 0x000000ffff0d7224 */ /* 0x010fc600078e0008 */
[----:B------:R-:W-:Y:S01]  /*1360*/  LOP3.LUT R6, R4, R6, R7, 0x96, !PT ;  /* 0x0000000604067212 */ /* 0x000fe200078e9607 */
[----:B------:R-:W-:Y:S01]  /*1370*/  IMAD.IADD R4, R5, 0x1, R0 ;  /* 0x0000000105047824 */ /* 0x000fe200078e0200 */
[----:B------:R0:W-:Y:S02]  /*1380*/  STG.E.64 desc[UR4][R2.64], R12 ;  /* 0x0000000c02007986 */ /* 0x0001e4000c101b04 */
[----:B------:R-:W-:Y:S01]  /*1390*/  LOP3.LUT R15, R6, R11, RZ, 0x3c, !PT ;  /* 0x0000000b060f7212 */ /* 0x000fe200078e3cff */
[----:B------:R-:W-:Y:S01]  /*13a0*/  IMAD.MOV.U32 R11, RZ, RZ, R10 ;  /* 0x000000ffff0b7224 */ /* 0x000fe200078e000a */
[C---:B------:R-:W-:Y:S01]  /*13b0*/  IADD3 R6, P0, PT, R0.reuse, UR8, RZ ;  /* 0x0000000800067c10 */ /* 0x040fe2000ff1e0ff */
[----:B------:R-:W-:Y:S02]  /*13c0*/  IMAD.MOV.U32 R10, RZ, RZ, R9 ;  /* 0x000000ffff0a7224 */ /* 0x000fe400078e0009 */
        /* <DEDUP_REMOVED lines=14> */
[----:B--2---:R-:W-:Y:S01]  /*14b0*/  SHF.R.U32.HI R0, RZ, 0x2, R13 ;  /* 0x00000002ff007819 */ /* 0x004fe2000001160d */
[----:B------:R-:W-:-:S03]  /*14c0*/  VIADD R12, R12, 0x587c5 ;  /* 0x000587c50c0c7836 */ /* 0x000fc60000000000 */
[----:B------:R-:W-:Y:S02]  /*14d0*/  LOP3.LUT R0, R0, R13, RZ, 0x3c, !PT ;  /* 0x0000000d00007212 */ /* 0x000fe400078e3cff */
[----:B---3--:R-:W-:Y:S01]  /*14e0*/  SHF.L.U32 R13, R9, 0x4, RZ ;  /* 0x00000004090d7819 */ /* 0x008fe200000006ff */
[----:B----4-:R-:W-:Y:S01]  /*14f0*/  IMAD.MOV.U32 R16, RZ, RZ, R11 ;  /* 0x000000ffff107224 */ /* 0x010fe200078e000b */
[----:B------:R-:W-:Y:S01]  /*1500*/  MOV R17, R8 ;  /* 0x0000000800117202 */ /* 0x000fe20000000f00 */
        /* <DEDUP_REMOVED lines=14> */
[C---:B------:R-:W-:Y:S02]  /*15f0*/  IADD3 R14, PT, PT, R5.reuse, R4, RZ ;  /* 0x00000004050e7210 */ /* 0x040fe40007ffe0ff */
[----:B------:R-:W-:-:S02]  /*1600*/  IADD3 R6, P1, PT, R5, R6, RZ ;  /* 0x0000000605067210 */ /* 0x000fc40007f3e0ff */
[----:B------:R-:W-:-:S03]  /*1610*/  ISETP.GE.AND P0, PT, R14, UR6, PT ;  /* 0x000000060e007c0c */ /* 0x000fc6000bf06270 */
[----:B------:R-:W-:Y:S01]  /*1620*/  IMAD.X R7, RZ, RZ, R7, P1 ;  /* 0x000000ffff077224 */ /* 0x000fe200008e0607 */
[----:B--2---:R-:W-:Y:S02]  /*1630*/  SHF.R.U32.HI R0, RZ, 0x2, R13 ;  /* 0x00000002ff007819 */ /* 0x004fe4000001160d */
[----:B------:R-:W-:Y:S02]  /*1640*/  IADD3 R12, PT, PT, R12, 0x587c5, RZ ;  /* 0x000587c50c0c7810 */ /* 0x000fe40007ffe0ff */
[----:B------:R-:W-:Y:S01]  /*1650*/  LOP3.LUT R0, R0, R13, RZ, 0x3c, !PT ;  /* 0x0000000d00007212 */ /* 0x000fe200078e3cff */
[----:B---3--:R-:W-:Y:S02]  /*1660*/  IMAD.SHL.U32 R13, R11, 0x10, RZ ;  /* 0x000000100b0d7824 */ /* 0x008fe400078e00ff */
[----:B------:R-:W-:Y:S02]  /*1670*/  IMAD.MOV.U32 R15, RZ, RZ, R10 ;  /* 0x000000ffff0f7224 */ /* 0x000fe400078e000a */
[----:B------:R-:W-:-:S02]  /*1680*/  IMAD.SHL.U32 R4, R0, 0x2, RZ ;  /* 0x0000000200047824 */ /* 0x000fc400078e00ff */
[----:B----4-:R-:W-:Y:S02]  /*1690*/  IMAD.MOV.U32 R14, RZ, RZ, R9 ;  /* 0x000000ffff0e7224 */ /* 0x010fe400078e0009 */
[----:B------:R-:W-:Y:S01]  /*16a0*/  IMAD.MOV.U32 R16, RZ, RZ, R11 ;  /* 0x000000ffff107224 */ /* 0x000fe200078e000b */
[----:B------:R-:W-:Y:S01]  /*16b0*/  LOP3.LUT R4, R0, R4, R13, 0x96, !PT ;  /* 0x0000000400047212 */ /* 0x000fe200078e960d */
[----:B------:R-:W-:Y:S01]  /*16c0*/  IMAD.MOV.U32 R13, RZ, RZ, R8 ;  /* 0x000000ffff0d7224 */ /* 0x000fe200078e0008 */
[----:B------:R0:W-:Y:S02]  /*16d0*/  STG.E.64 desc[UR4][R2.64+0x8], R14 ;  /* 0x0000080e02007986 */ /* 0x0001e4000c101b04 */
[----:B------:R-:W-:Y:S02]  /*16e0*/  LOP3.LUT R17, R4, R11, RZ, 0x3c, !PT ;  /* 0x0000000b04117212 */ /* 0x000fe400078e3cff */
[----:B------:R0:W-:Y:S03]  /*16f0*/  STG.E.64 desc[UR4][R2.64], R12 ;  /* 0x0000000c02007986 */ /* 0x0001e6000c101b04 */
[----:B------:R-:W-:Y:S01]  /*1700*/  IMAD.IADD R9, R17, 0x1, R12 ;  /* 0x0000000111097824 */ /* 0x000fe200078e020c */
[----:B------:R0:W-:Y:S04]  /*1710*/  STG.E.64 desc[UR4][R2.64+0x10], R16 ;  /* 0x0000101002007986 */ /* 0x0001e8000c101b04 */
[----:B------:R0:W-:Y:S01]  /*1720*/  STG.E.U8 desc[UR4][R6.64], R9 ;  /* 0x0000000906007986 */ /* 0x0001e2000c101104 */
[----:B------:R-:W-:Y:S05]  /*1730*/  @P0 EXIT ;  /* 0x000000000000094d */ /* 0x000fea0003800000 */
[----:B------:R-:W2:Y:S04]  /*1740*/  LDG.E.64 R10, desc[UR4][R2.64] ;  /* 0x00000004020a7981 */ /* 0x000ea8000c1e1b00 */
[----:B0-----:R-:W3:Y:S04]  /*1750*/  LDG.E.64 R8, desc[UR4][R2.64+0x10] ;  /* 0x0000100402087981 */ /* 0x001ee8000c1e1b00 */
[----:B------:R-:W4:Y:S01]  /*1760*/  LDG.E.64 R12, desc[UR4][R2.64+0x8] ;  /* 0x00000804020c7981 */ /* 0x000f22000c1e1b00 */
[----:B------:R-:W-:-:S05]  /*1770*/  IADD3 R4, P0, PT, R5, R6, RZ ;  /* 0x0000000605047210 */ /* 0x000fca0007f1e0ff */
[----:B------:R-:W-:Y:S01]  /*1780*/  IMAD.X R5, RZ, RZ, R7, P0 ;  /* 0x000000ffff057224 */ /* 0x000fe200000e0607 */
[----:B--2---:R-:W-:Y:S01]  /*1790*/  SHF.R.U32.HI R0, RZ, 0x2, R11 ;  /* 0x00000002ff007819 */ /* 0x004fe2000001160b */
[----:B------:R-:W-:-:S03]  /*17a0*/  VIADD R10, R10, 0x587c5 ;  /* 0x000587c50a0a7836 */ /* 0x000fc60000000000 */
[----:B------:R-:W-:Y:S02]  /*17b0*/  LOP3.LUT R0, R0, R11, RZ, 0x3c, !PT ;  /* 0x0000000b00007212 */ /* 0x000fe400078e3cff */
[----:B---3--:R-:W-:Y:S01]  /*17c0*/  SHF.L.U32 R11, R9, 0x4, RZ ;  /* 0x00000004090b7819 */ /* 0x008fe200000006ff */
[----:B----4-:R-:W-:Y:S01]  /*17d0*/  IMAD.MOV.U32 R16, RZ, RZ, R13 ;  /* 0x000000ffff107224 */ /* 0x010fe200078e000d */
[----:B------:R-:W-:Y:S01]  /*17e0*/  MOV R17, R8 ;  /* 0x0000000800117202 */ /* 0x000fe20000000f00 */
[----:B------:R-:W-:-:S04]  /*17f0*/  IMAD.SHL.U32 R14, R0, 0x2, RZ ;  /* 0x00000002000e7824 */ /* 0x000fc800078e00ff */
[----:B------:R-:W-:Y:S01]  /*1800*/  STG.E.64 desc[UR4][R2.64+0x8], R16 ;  /* 0x0000081002007986 */ /* 0x000fe2000c101b04 */
[----:B------:R-:W-:Y:S01]  /*1810*/  LOP3.LUT R14, R0, R14, R11, 0x96, !PT ;  /* 0x0000000e000e7212 */ /* 0x000fe200078e960b */
[----:B------:R-:W-:Y:S02]  /*1820*/  IMAD.MOV.U32 R11, RZ, RZ, R12 ;  /* 0x000000ffff0b7224 */ /* 0x000fe400078e000c */
[----:B------:R-:W-:Y:S01]  /*1830*/  IMAD.MOV.U32 R12, RZ, RZ, R9 ;  /* 0x000000ffff0c7224 */ /* 0x000fe200078e0009 */
[----:B------:R-:W-:Y:S02]  /*1840*/  LOP3.LUT R13, R14, R9, RZ, 0x3c, !PT ;  /* 0x000000090e0d7212 */ /* 0x000fe400078e3cff */
[----:B------:R-:W-:Y:S03]  /*1850*/  STG.E.64 desc[UR4][R2.64], R10 ;  /* 0x0000000a02007986 */ /* 0x000fe6000c101b04 */
[----:B------:R-:W-:Y:S01]  /*1860*/  IMAD.IADD R7, R13, 0x1, R10 ;  /* 0x000000010d077824 */ /* 0x000fe200078e020a */
[----:B------:R-:W-:Y:S04]  /*1870*/  STG.E.64 desc[UR4][R2.64+0x10], R12 ;  /* 0x0000100c02007986 */ /* 0x000fe8000c101b04 */
[----:B------:R-:W-:Y:S01]  /*1880*/  STG.E.U8 desc[UR4][R4.64], R7 ;  /* 0x0000000704007986 */ /* 0x000fe2000c101104 */
[----:B------:R-:W-:Y:S05]  /*1890*/  EXIT ;  /* 0x000000000000794d */ /* 0x000fea0003800000 */
.L_x_0:
[----:B------:R-:W-:-:S00]  /*18a0*/  BRA `(.L_x_0) ;  /* 0xfffffffc00fc7947 */ /* 0x000fc0000383ffff */
[----:B------:R-:W-:-:S00]  /*18b0*/  NOP ;  /* 0x0000000000007918 */ /* 0x000fc00000000000 */
        /* <DEDUP_REMOVED lines=12> */
.L_x_2:


//--------------------- .text._Z3csiILi1EEvP17curandStateXORWOWm --------------------------
	.section	.text._Z3csiILi1EEvP17curandStateXORWOWm,"ax",@progbits
	.align	128
        .global         _Z3csiILi1EEvP17curandStateXORWOWm
        .type           _Z3csiILi1EEvP17curandStateXORWOWm,@function
        .size           _Z3csiILi1EEvP17curandStateXORWOWm,(.L_x_3 - _Z3csiILi1EEvP17curandStateXORWOWm)
        .other          _Z3csiILi1EEvP17curandStateXORWOWm,@"STO_CUDA_ENTRY STV_DEFAULT"
_Z3csiILi1EEvP17curandStateXORWOWm:
.text._Z3csiILi1EEvP17curandStateXORWOWm:
[----:B------:R-:W-:Y:S01]  /*0000*/  LDC R1, c[0x0][0x37c] ;  /* 0x0000df00ff017b82 */ /* 0x000fe20000000800 */
[----:B------:R-:W0:Y:S07]  /*0010*/  S2R R0, SR_TID.X ;  /* 0x0000000000007919 */ /* 0x000e2e0000002100 */
[----:B------:R-:W0:Y:S01]  /*0020*/  S2UR UR4, SR_CTAID.X ;  /* 0x00000000000479c3 */ /* 0x000e220000002500 */
[----:B------:R-:W1:Y:S07]  /*0030*/  LDCU.64 UR6, c[0x0][0x388] ;  /* 0x00007100ff0677ac */ /* 0x000e6e0008000a00 */
[----:B------:R-:W0:Y:S08]  /*0040*/  LDC R5, c[0x0][0x360] ;  /* 0x0000d800ff057b82 */ /* 0x000e300000000800 */
[----:B------:R-:W2:Y:S01]  /*0050*/  LDC.64 R2, c[0x0][0x380] ;  /* 0x0000e000ff027b82 */ /* 0x000ea20000000a00 */
[----:B0-----:R-:W-:Y:S01]  /*0060*/  IMAD R5, R5, UR4, R0 ;  /* 0x0000000405057c24 */ /* 0x001fe2000f8e0200 */
[----:B------:R-:W0:Y:S04]  /*0070*/  LDCU.64 UR4, c[0x0][0x358] ;  /* 0x00006b00ff0477ac */ /* 0x000e280008000a00 */
[C---:B-1----:R-:W-:Y:S01]  /*0080*/  IADD3 R0, P0, PT, R5.reuse, UR6, RZ ;  /* 0x0000000605007c10 */ /* 0x042fe2000ff1e0ff */
[----:B--2---:R-:W-:-:S03]  /*0090*/  IMAD.WIDE R2, R5, 0x30, R2 ;  /* 0x0000003005027825 */ /* 0x004fc600078e0202 */
[----:B------:R-:W-:Y:S02]  /*00a0*/  LEA.HI.X.SX32 R4, R5, UR7, 0x1, P0 ;  /* 0x0000000705047c11 */ /* 0x000fe400080f0eff */
[----:B------:R-:W-:Y:S02]  /*00b0*/  LOP3.LUT R0, R0, 0xaad26b49, RZ, 0x3c, !PT ;  /* 0xaad26b4900007812 */ /* 0x000fe400078e3cff */
[----:B------:R-:W-:-:S03]  /*00c0*/  LOP3.LUT R4, R4, 0xf7dcefdd, RZ, 0x3c, !PT ;  /* 0xf7dcefdd04047812 */ /* 0x000fc600078e3cff */
[----:B------:R-:W-:Y:S02]  /*00d0*/  IMAD R0, R0, 0x4182bed5, RZ ;  /* 0x4182bed500007824 */ /* 0x000fe400078e02ff */
[----:B------:R-:W-:Y:S01]  /*00e0*/  IMAD R7, R4, -0x658354e5, RZ ;  /* 0x9a7cab1b04077824 */ /* 0x000fe200078e02ff */
[----:B0-----:R-:W-:Y:S01]  /*00f0*/  STG.E.64 desc[UR4][R2.64+0x18], RZ ;  /* 0x000018ff02007986 */ /* 0x001fe2000c101b04 */
[C---:B------:R-:W-:Y:S01]  /*0100*/  VIADD R5, R0.reuse, 0x75bcd15 ;  /* 0x075bcd1500057836 */ /* 0x040fe20000000000 */
[C---:B------:R-:W-:Y:S01]  /*0110*/  LOP3.LUT R8, R0.reuse, 0x159a55e5, RZ, 0x3c, !PT ;  /* 0x159a55e500087812 */ /* 0x040fe200078e3cff */
[C---:B------:R-:W-:Y:S01]  /*0120*/  VIADD R9, R7.reuse, 0x1f123bb5 ;  /* 0x1f123bb507097836 */ /* 0x040fe20000000000 */
[C---:B------:R-:W-:Y:S01]  /*0130*/  IADD3 R4, PT, PT, R0.reuse, 0x64f0c9, R7 ;  /* 0x0064f0c900047810 */ /* 0x040fe20007ffe007 */
[----:B------:R-:W-:Y:S01]  /*0140*/  VIADD R11, R0, 0x583f19 ;  /* 0x00583f19000b7836 */ /* 0x000fe20000000000 */
[----:B------:R-:W-:Y:S01]  /*0150*/  LOP3.LUT R10, R7, 0x5491333, RZ, 0x3c, !PT ;  /* 0x05491333070a7812 */ /* 0x000fe200078e3cff */
[----:B------:R-:W-:Y:S04]  /*0160*/  STG.E desc[UR4][R2.64+0x20], RZ ;  /* 0x000020ff02007986 */ /* 0x000fe8000c101904 */
[----:B------:R-:W-:Y:S04]  /*0170*/  STG.E.64 desc[UR4][R2.64], R4 ;  /* 0x0000000402007986 */ /* 0x000fe8000c101b04 */
[----:B------:R-:W-:Y:S04]  /*0180*/  STG.E.64 desc[UR4][R2.64+0x8], R8 ;  /* 0x0000080802007986 */ /* 0x000fe8000c101b04 */
[----:B------:R-:W-:Y:S04]  /*0190*/  STG.E.64 desc[UR4][R2.64+0x28], RZ ;  /* 0x000028ff02007986 */ /* 0x000fe8000c101b04 */
[----:B------:R-:W-:Y:S01]  /*01a0*/  STG.E.64 desc[UR4][R2.64+0x10], R10 ;  /* 0x0000100a02007986 */ /* 0x000fe2000c101b04 */
[----:B------:R-:W-:Y:S05]  /*01b0*/  EXIT ;  /* 0x000000000000794d */ /* 0x000fea0003800000 */
.L_x_1:
        /* <DEDUP_REMOVED lines=12> */
.L_x_3:


//--------------------- .nv.global.init           --------------------------
	.section	.nv.global.init,"aw",@progbits
	.align	4
.nv.global.init:
	.type		mrg32k3aM1SubSeq,@object
	.size		mrg32k3aM1SubSeq,(mrg32k3aM2SubSeq - mrg32k3aM1SubSeq)
mrg32k3aM1SubSeq:
        /*0000*/ 	.byte	0x0b, 0xcc, 0xee, 0x04, 0x73, 0x29, 0x8b, 0x6f, 0xf6, 0x53, 0x03, 0xf6, 0x23, 0xf6, 0xea, 0xda
        /* <DEDUP_REMOVED lines=125> */
	.type		mrg32k3aM2SubSeq,@object
	.size		mrg32k3aM2SubSeq,(mrg32k3aM1 - mrg32k3aM2SubSeq)
mrg32k3aM2SubSeq:
        /* <DEDUP_REMOVED lines=126> */
	.type		mrg32k3aM1,@object
	.size		mrg32k3aM1,(mrg32k3aM1Seq - mrg32k3aM1)
mrg32k3aM1:
        /* <DEDUP_REMOVED lines=144> */
	.type		mrg32k3aM1Seq,@object
	.size		mrg32k3aM1Seq,(mrg32k3aM2 - mrg32k3aM1Seq)
mrg32k3aM1Seq:
        /* <DEDUP_REMOVED lines=144> */
	.type		mrg32k3aM2,@object
	.size		mrg32k3aM2,(mrg32k3aM2Seq - mrg32k3aM2)
mrg32k3aM2:
        /* <DEDUP_REMOVED lines=144> */
	.type		mrg32k3aM2Seq,@object
	.size		mrg32k3aM2Seq,(precalc_xorwow_matrix - mrg32k3aM2Seq)
mrg32k3aM2Seq:
        /* <DEDUP_REMOVED lines=144> */
	.type		precalc_xorwow_matrix,@object
	.size		precalc_xorwow_matrix,(precalc_xorwow_offset_matrix - precalc_xorwow_matrix)
precalc_xorwow_matrix:
        /* <DEDUP_REMOVED lines=6400> */
	.type		precalc_xorwow_offset_matrix,@object
	.size		precalc_xorwow_offset_matrix,(.L_1 - precalc_xorwow_offset_matrix)
precalc_xorwow_offset_matrix:
        /* <DEDUP_REMOVED lines=6400> */
.L_1:


//--------------------- .nv.shared.reserved.0     --------------------------
	.section	.nv.shared.reserved.0,"aw",@nobits
	.weak		__nv_reservedSMEM_offset_0_alias
	.size		__nv_reservedSMEM_offset_0_alias, 0, 64
	.other		__nv_reservedSMEM_offset_0_alias,@"STO_CUDA_RESERVED_SHARED STV_DEFAULT"
__nv_reservedSMEM_offset_0_alias:
	.zero		0
	.zero		64


//--------------------- .nv.constant0._Z2f2ILi16EEvPhiP17curandStateXORWOW --------------------------
	.section	.nv.constant0._Z2f2ILi16EEvPhiP17curandStateXORWOW,"a",@progbits
	.sectionflags	@""
	.align	4
.nv.constant0._Z2f2ILi16EEvPhiP17curandStateXORWOW:
	.zero		920


//--------------------- .nv.constant0._Z3csiILi1EEvP17curandStateXORWOWm --------------------------
	.section	.nv.constant0._Z3csiILi1EEvP17curandStateXORWOWm,"a",@progbits
	.sectionflags	@""
	.align	4
.nv.constant0._Z3csiILi1EEvP17curandStateXORWOWm:
	.zero		912


//--------------------- SYMBOLS --------------------------

	.type		.nv.reservedSmem.offset0,@object
	.size		.nv.reservedSmem.offset0,0x4
